//
// Generated by NVIDIA NVVM Compiler
//
// Compiler Build ID: CL-36424714
// Cuda compilation tools, release 13.0, V13.0.88
// Based on NVVM 20.0.0
//

.version 9.0
.target sm_100
.address_size 64

	// .globl	_Z3addPiS_S_

.visible .entry _Z3addPiS_S_(
	.param .u64 .ptr .align 1 _Z3addPiS_S__param_0,
	.param .u64 .ptr .align 1 _Z3addPiS_S__param_1,
	.param .u64 .ptr .align 1 _Z3addPiS_S__param_2
)
{
	.reg .b32 	%r<8>;
	.reg .b64 	%rd<11>;

	ld.param.u64 	%rd1, [_Z3addPiS_S__param_0];
	ld.param.u64 	%rd2, [_Z3addPiS_S__param_1];
	ld.param.u64 	%rd3, [_Z3addPiS_S__param_2];
	cvta.to.global.u64 	%rd4, %rd3;
	cvta.to.global.u64 	%rd5, %rd2;
	cvta.to.global.u64 	%rd6, %rd1;
	mov.u32 	%r1, %ntid.x;
	mov.u32 	%r2, %ctaid.x;
	mov.u32 	%r3, %tid.x;
	mad.lo.s32 	%r4, %r1, %r2, %r3;
	mul.wide.s32 	%rd7, %r4, 4;
	add.s64 	%rd8, %rd6, %rd7;
	ld.global.u32 	%r5, [%rd8];
	add.s64 	%rd9, %rd5, %rd7;
	ld.global.u32 	%r6, [%rd9];
	add.s32 	%r7, %r6, %r5;
	add.s64 	%rd10, %rd4, %rd7;
	st.global.u32 	[%rd10], %r7;
	ret;

}


// ===== COMPILED SASS (sm_100) =====

	.target	sm_100

	.elftype	@"ET_EXEC"


//--------------------- .note.nv.tkinfo           --------------------------
	.section	.note.nv.tkinfo,"",@"SHT_NOTE"
	.sectionflags	@"SHF_NOTE_NV_TKINFO"
	.tkinfo
        /*0018*/ 	.word	0x00000002
        /*0030*/ 	.string	""
        /*0030*/ 	.string	"ptxas"
        /*0030*/ 	.string	"Cuda compilation tools, release 13.0, V13.0.88"
        /*0030*/ 	.string	"Build cuda_13.0.r13.0/compiler.36424714_0"
        /*0030*/ 	.string	"-arch sm_100 -m 64 "



//--------------------- .note.nv.cuinfo           --------------------------
	.section	.note.nv.cuinfo,"",@"SHT_NOTE"
	.sectionflags	@"SHF_NOTE_NV_CUINFO"
        /*0018*/ 	.short	0x0002
        /*001a*/ 	.short	0x0064
        /*001c*/ 	.short	0x0082
	.zero		2


//--------------------- .nv.info                  --------------------------
	.section	.nv.info,"",@"SHT_CUDA_INFO"
	.align	4


	//----- nvinfo : EIATTR_REGCOUNT
	.align		4
        /*0000*/ 	.byte	0x04, 0x2f
        /*0002*/ 	.short	(.L_1 - .L_0)
	.align		4
.L_0:
        /*0004*/ 	.word	index@(_Z3addPiS_S_)
        /*0008*/ 	.word	0x0000000c


	//----- nvinfo : EIATTR_FRAME_SIZE
	.align		4
.L_1:
        /*000c*/ 	.byte	0x04, 0x11
        /*000e*/ 	.short	(.L_3 - .L_2)
	.align		4
.L_2:
        /*0010*/ 	.word	index@(_Z3addPiS_S_)
        /*0014*/ 	.word	0x00000000


	//----- nvinfo : EIATTR_MIN_STACK_SIZE
	.align		4
.L_3:
        /*0018*/ 	.byte	0x04, 0x12
        /*001a*/ 	.short	(.L_5 - .L_4)
	.align		4
.L_4:
        /*001c*/ 	.word	index@(_Z3addPiS_S_)
        /*0020*/ 	.word	0x00000000
.L_5:


//--------------------- .nv.compat                --------------------------
	.section	.nv.compat,"",@"SHT_CUDA_COMPAT_INFO"
	.align	4
        /*0000*/ 	.byte	0x02, 0x09, 0x00, 0x00, 0x02, 0x02, 0x01, 0x00, 0x02, 0x05, 0x05, 0x00, 0x03, 0x07, 0x01, 0x01
        /*0010*/ 	.byte	0x02, 0x03, 0x00, 0x00, 0x02, 0x06, 0x01, 0x00, 0x04, 0x0b, 0x08, 0x00, 0x09, 0x00, 0x00, 0x00
        /*0020*/ 	.byte	0x00, 0x00, 0x00, 0x00


//--------------------- .nv.info._Z3addPiS_S_     --------------------------
	.section	.nv.info._Z3addPiS_S_,"",@"SHT_CUDA_INFO"
	.sectionflags	@""
	.align	4


	//----- nvinfo : EIATTR_CUDA_API_VERSION
	.align		4
        /*0000*/ 	.byte	0x04, 0x37
        /*0002*/ 	.short	(.L_7 - .L_6)
.L_6:
        /*0004*/ 	.word	0x00000082


	//----- nvinfo : EIATTR_KPARAM_INFO
	.align		4
.L_7:
        /*0008*/ 	.byte	0x04, 0x17
        /*000a*/ 	.short	(.L_9 - .L_8)
.L_8:
        /*000c*/ 	.word	0x00000000
        /*0010*/ 	.short	0x0002
        /*0012*/ 	.short	0x0010
        /*0014*/ 	.byte	0x00, 0xf5, 0x21, 0x00


	//----- nvinfo : EIATTR_KPARAM_INFO
	.align		4
.L_9:
        /*0018*/ 	.byte	0x04, 0x17
        /*001a*/ 	.short	(.L_11 - .L_10)
.L_10:
        /*001c*/ 	.word	0x00000000
        /*0020*/ 	.short	0x0001
        /*0022*/ 	.short	0x0008
        /*0024*/ 	.byte	0x00, 0xf5, 0x21, 0x00


	//----- nvinfo : EIATTR_KPARAM_INFO
	.align		4
.L_11:
        /*0028*/ 	.byte	0x04, 0x17
        /*002a*/ 	.short	(.L_13 - .L_12)
.L_12:
        /*002c*/ 	.word	0x00000000
        /*0030*/ 	.short	0x0000
        /*0032*/ 	.short	0x0000
        /*0034*/ 	.byte	0x00, 0xf5, 0x21, 0x00


	//----- nvinfo : EIATTR_SPARSE_MMA_MASK
	.align		4
.L_13:
        /*0038*/ 	.byte	0x03, 0x50
        /*003a*/ 	.short	0x0000


	//----- nvinfo : EIATTR_MAXREG_COUNT
	.align		4
        /*003c*/ 	.byte	0x03, 0x1b
        /*003e*/ 	.short	0x00ff


	//----- nvinfo : EIATTR_MERCURY_ISA_VERSION
	.align		4
        /*0040*/ 	.byte	0x03, 0x5f
        /*0042*/ 	.short	0x0101


	//----- nvinfo : EIATTR_VRC_CTA_INIT_COUNT
	.align		4
        /*0044*/ 	.byte	0x02, 0x4a
	.zero		1
	.zero		1


	//----- nvinfo : EIATTR_EXIT_INSTR_OFFSETS
	.align		4
        /*0048*/ 	.byte	0x04, 0x1c
        /*004a*/ 	.short	(.L_15 - .L_14)


	//   ....[0]....
.L_14:
        /*004c*/ 	.word	0x00000100


	//----- nvinfo : EIATTR_CBANK_PARAM_SIZE
	.align		4
.L_15:
        /*0050*/ 	.byte	0x03, 0x19
        /*0052*/ 	.short	0x0018


	//----- nvinfo : EIATTR_PARAM_CBANK
	.align		4
        /*0054*/ 	.byte	0x04, 0x0a
        /*0056*/ 	.short	(.L_17 - .L_16)
	.align		4
.L_16:
        /*0058*/ 	.word	index@(.nv.constant0._Z3addPiS_S_)
        /*005c*/ 	.short	0x0380
        /*005e*/ 	.short	0x0018


	//----- nvinfo : EIATTR_SW_WAR
	.align		4
.L_17:
        /*0060*/ 	.byte	0x04, 0x36
        /*0062*/ 	.short	(.L_19 - .L_18)
.L_18:
        /*0064*/ 	.word	0x00000008
.L_19:


//--------------------- .nv.callgraph             --------------------------
	.section	.nv.callgraph,"",@"SHT_CUDA_CALLGRAPH"
	.align	4
	.sectionentsize	8
	.align		4
        /*0000*/ 	.word	0x00000000
	.align		4
        /*0004*/ 	.word	0xffffffff
	.align		4
        /*0008*/ 	.word	0x00000000
	.align		4
        /*000c*/ 	.word	0xfffffffe
	.align		4
        /*0010*/ 	.word	0x00000000
	.align		4
        /*0014*/ 	.word	0xfffffffd
	.align		4
        /*0018*/ 	.word	0x00000000
	.align		4
        /*001c*/ 	.word	0xfffffffc


//--------------------- .text._Z3addPiS_S_        --------------------------
	.section	.text._Z3addPiS_S_,"ax",@progbits
	.align	128
        .global         _Z3addPiS_S_
        .type           _Z3addPiS_S_,@function
        .size           _Z3addPiS_S_,(.L_x_1 - _Z3addPiS_S_)
        .other          _Z3addPiS_S_,@"STO_CUDA_ENTRY STV_DEFAULT"
_Z3addPiS_S_:
.text._Z3addPiS_S_:
[----:B------:R-:W-:Y:S01]  /*0000*/  LDC R1, c[0x0][0x37c] ;  /* 0x0000df00ff017b82 */ /* 0x000fe20000000800 */
[----:B------:R-:W0:Y:S07]  /*0010*/  S2R R9, SR_CTAID.X ;  /* 0x0000000000097919 */ /* 0x000e2e0000002500 */
[----:B------:R-:W1:Y:S01]  /*0020*/  LDC.64 R2, c[0x0][0x380] ;  /* 0x0000e000ff027b82 */ /* 0x000e620000000a00 */
[----:B------:R-:W0:Y:S01]  /*0030*/  LDCU UR6, c[0x0][0x360] ;  /* 0x00006c00ff0677ac */ /* 0x000e220008000800 */
[----:B------:R-:W0:Y:S01]  /*0040*/  S2R R0, SR_TID.X ;  /* 0x0000000000007919 */ /* 0x000e220000002100 */
[----:B------:R-:W2:Y:S05]  /*0050*/  LDCU.64 UR4, c[0x0][0x358] ;  /* 0x00006b00ff0477ac */ /* 0x000eaa0008000a00 */
[----:B------:R-:W3:Y:S08]  /*0060*/  LDC.64 R4, c[0x0][0x388] ;  /* 0x0000e200ff047b82 */ /* 0x000ef00000000a00 */
[----:B------:R-:W4:Y:S01]  /*0070*/  LDC.64 R6, c[0x0][0x390] ;  /* 0x0000e400ff067b82 */ /* 0x000f220000000a00 */
[----:B0-----:R-:W-:-:S04]  /*0080*/  IMAD R9, R9, UR6, R0 ;  /* 0x0000000609097c24 */ /* 0x001fc8000f8e0200 */
[----:B-1----:R-:W-:-:S04]  /*0090*/  IMAD.WIDE R2, R9, 0x4, R2 ;  /* 0x0000000409027825 */ /* 0x002fc800078e0202 */
[C---:B---3--:R-:W-:Y:S02]  /*00a0*/  IMAD.WIDE R4, R9.reuse, 0x4, R4 ;  /* 0x0000000409047825 */ /* 0x048fe400078e0204 */
[----:B--2---:R-:W2:Y:S04]  /*00b0*/  LDG.E R2, desc[UR4][R2.64] ;  /* 0x0000000402027981 */ /* 0x004ea8000c1e1900 */
[----:B------:R-:W2:Y:S01]  /*00c0*/  LDG.E R5, desc[UR4][R4.64] ;  /* 0x0000000404057981 */ /* 0x000ea2000c1e1900 */
[----:B----4-:R-:W-:Y:S01]  /*00d0*/  IMAD.WIDE R6, R9, 0x4, R6 ;  /* 0x0000000409067825 */ /* 0x010fe200078e0206 */
[----:B--2---:R-:W-:-:S05]  /*00e0*/  IADD3 R9, PT, PT, R2, R5, RZ ;  /* 0x0000000502097210 */ /* 0x004fca0007ffe0ff */
[----:B------:R-:W-:Y:S01]  /*00f0*/  STG.E desc[UR4][R6.64], R9 ;  /* 0x0000000906007986 */ /* 0x000fe2000c101904 */
[----:B------:R-:W-:Y:S05]  /*0100*/  EXIT ;  /* 0x000000000000794d */ /* 0x000fea0003800000 */
.L_x_0:
[----:B------:R-:W-:-:S00]  /*0110*/  BRA `(.L_x_0) ;  /* 0xfffffffc00fc7947 */ /* 0x000fc0000383ffff */
[----:B------:R-:W-:-:S00]  /*0120*/  NOP ;  /* 0x0000000000007918 */ /* 0x000fc00000000000 */
        /* <DEDUP_REMOVED lines=13> */
.L_x_1:


//--------------------- .nv.shared.reserved.0     --------------------------
	.section	.nv.shared.reserved.0,"aw",@nobits
	.weak		__nv_reservedSMEM_offset_0_alias
	.size		__nv_reservedSMEM_offset_0_alias, 0, 64
	.other		__nv_reservedSMEM_offset_0_alias,@"STO_CUDA_RESERVED_SHARED STV_DEFAULT"
__nv_reservedSMEM_offset_0_alias:
	.zero		0
	.zero		64


//--------------------- .nv.constant0._Z3addPiS_S_ --------------------------
	.section	.nv.constant0._Z3addPiS_S_,"a",@progbits
	.sectionflags	@""
	.align	4
.nv.constant0._Z3addPiS_S_:
	.zero		920


//--------------------- SYMBOLS --------------------------

	.type		.nv.reservedSmem.offset0,@object
	.size		.nv.reservedSmem.offset0,0x4
